//
// Generated by NVIDIA NVVM Compiler
//
// Compiler Build ID: CL-36424714
// Cuda compilation tools, release 13.0, V13.0.88
// Based on NVVM 20.0.0
//

.version 9.0
.target sm_100
.address_size 64

	// .globl	_Z15transposeKernelPfS_iii

.visible .entry _Z15transposeKernelPfS_iii(
	.param .u64 .ptr .align 1 _Z15transposeKernelPfS_iii_param_0,
	.param .u64 .ptr .align 1 _Z15transposeKernelPfS_iii_param_1,
	.param .u32 _Z15transposeKernelPfS_iii_param_2,
	.param .u32 _Z15transposeKernelPfS_iii_param_3,
	.param .u32 _Z15transposeKernelPfS_iii_param_4
)
{
	.reg .pred 	%p<2>;
	.reg .b32 	%r<14>;
	.reg .b32 	%f<2>;
	.reg .b64 	%rd<9>;

	ld.param.u64 	%rd1, [_Z15transposeKernelPfS_iii_param_0];
	ld.param.u64 	%rd2, [_Z15transposeKernelPfS_iii_param_1];
	ld.param.u32 	%r4, [_Z15transposeKernelPfS_iii_param_2];
	ld.param.u32 	%r5, [_Z15transposeKernelPfS_iii_param_3];
	mov.u32 	%r6, %ctaid.x;
	mov.u32 	%r7, %ntid.x;
	mov.u32 	%r8, %tid.x;
	mad.lo.s32 	%r1, %r6, %r7, %r8;
	mov.u32 	%r9, %ctaid.y;
	mov.u32 	%r10, %ntid.y;
	mov.u32 	%r11, %tid.y;
	mad.lo.s32 	%r2, %r9, %r10, %r11;
	mad.lo.s32 	%r3, %r5, %r1, %r2;
	mul.lo.s32 	%r12, %r5, %r4;
	setp.ge.s32 	%p1, %r3, %r12;
	@%p1 bra 	$L__BB0_2;
	cvta.to.global.u64 	%rd3, %rd1;
	cvta.to.global.u64 	%rd4, %rd2;
	mad.lo.s32 	%r13, %r4, %r2, %r1;
	mul.wide.s32 	%rd5, %r3, 4;
	add.s64 	%rd6, %rd3, %rd5;
	ld.global.f32 	%f1, [%rd6];
	mul.wide.s32 	%rd7, %r13, 4;
	add.s64 	%rd8, %rd4, %rd7;
	st.global.f32 	[%rd8], %f1;
$L__BB0_2:
	ret;

}


// ===== COMPILED SASS (sm_100) =====

	.target	sm_100

	.elftype	@"ET_EXEC"


//--------------------- .note.nv.tkinfo           --------------------------
	.section	.note.nv.tkinfo,"",@"SHT_NOTE"
	.sectionflags	@"SHF_NOTE_NV_TKINFO"
	.tkinfo
        /*0018*/ 	.word	0x00000002
        /*0030*/ 	.string	""
        /*0030*/ 	.string	"ptxas"
        /*0030*/ 	.string	"Cuda compilation tools, release 13.0, V13.0.88"
        /*0030*/ 	.string	"Build cuda_13.0.r13.0/compiler.36424714_0"
        /*0030*/ 	.string	"-arch sm_100 -m 64 "



//--------------------- .note.nv.cuinfo           --------------------------
	.section	.note.nv.cuinfo,"",@"SHT_NOTE"
	.sectionflags	@"SHF_NOTE_NV_CUINFO"
        /*0018*/ 	.short	0x0002
        /*001a*/ 	.short	0x0064
        /*001c*/ 	.short	0x0082
	.zero		2


//--------------------- .nv.info                  --------------------------
	.section	.nv.info,"",@"SHT_CUDA_INFO"
	.align	4


	//----- nvinfo : EIATTR_REGCOUNT
	.align		4
        /*0000*/ 	.byte	0x04, 0x2f
        /*0002*/ 	.short	(.L_1 - .L_0)
	.align		4
.L_0:
        /*0004*/ 	.word	index@(_Z15transposeKernelPfS_iii)
        /*0008*/ 	.word	0x0000000a


	//----- nvinfo : EIATTR_FRAME_SIZE
	.align		4
.L_1:
        /*000c*/ 	.byte	0x04, 0x11
        /*000e*/ 	.short	(.L_3 - .L_2)
	.align		4
.L_2:
        /*0010*/ 	.word	index@(_Z15transposeKernelPfS_iii)
        /*0014*/ 	.word	0x00000000


	//----- nvinfo : EIATTR_MIN_STACK_SIZE
	.align		4
.L_3:
        /*0018*/ 	.byte	0x04, 0x12
        /*001a*/ 	.short	(.L_5 - .L_4)
	.align		4
.L_4:
        /*001c*/ 	.word	index@(_Z15transposeKernelPfS_iii)
        /*0020*/ 	.word	0x00000000
.L_5:


//--------------------- .nv.compat                --------------------------
	.section	.nv.compat,"",@"SHT_CUDA_COMPAT_INFO"
	.align	4
        /*0000*/ 	.byte	0x02, 0x09, 0x00, 0x00, 0x02, 0x02, 0x01, 0x00, 0x02, 0x05, 0x05, 0x00, 0x03, 0x07, 0x01, 0x01
        /*0010*/ 	.byte	0x02, 0x03, 0x00, 0x00, 0x02, 0x06, 0x01, 0x00, 0x04, 0x0b, 0x08, 0x00, 0x09, 0x00, 0x00, 0x00
        /*0020*/ 	.byte	0x00, 0x00, 0x00, 0x00


//--------------------- .nv.info._Z15transposeKernelPfS_iii --------------------------
	.section	.nv.info._Z15transposeKernelPfS_iii,"",@"SHT_CUDA_INFO"
	.sectionflags	@""
	.align	4


	//----- nvinfo : EIATTR_CUDA_API_VERSION
	.align		4
        /*0000*/ 	.byte	0x04, 0x37
        /*0002*/ 	.short	(.L_7 - .L_6)
.L_6:
        /*0004*/ 	.word	0x00000082


	//----- nvinfo : EIATTR_KPARAM_INFO
	.align		4
.L_7:
        /*0008*/ 	.byte	0x04, 0x17
        /*000a*/ 	.short	(.L_9 - .L_8)
.L_8:
        /*000c*/ 	.word	0x00000000
        /*0010*/ 	.short	0x0004
        /*0012*/ 	.short	0x0018
        /*0014*/ 	.byte	0x00, 0xf0, 0x11, 0x00


	//----- nvinfo : EIATTR_KPARAM_INFO
	.align		4
.L_9:
        /*0018*/ 	.byte	0x04, 0x17
        /*001a*/ 	.short	(.L_11 - .L_10)
.L_10:
        /*001c*/ 	.word	0x00000000
        /*0020*/ 	.short	0x0003
        /*0022*/ 	.short	0x0014
        /*0024*/ 	.byte	0x00, 0xf0, 0x11, 0x00


	//----- nvinfo : EIATTR_KPARAM_INFO
	.align		4
.L_11:
        /*0028*/ 	.byte	0x04, 0x17
        /*002a*/ 	.short	(.L_13 - .L_12)
.L_12:
        /*002c*/ 	.word	0x00000000
        /*0030*/ 	.short	0x0002
        /*0032*/ 	.short	0x0010
        /*0034*/ 	.byte	0x00, 0xf0, 0x11, 0x00


	//----- nvinfo : EIATTR_KPARAM_INFO
	.align		4
.L_13:
        /*0038*/ 	.byte	0x04, 0x17
        /*003a*/ 	.short	(.L_15 - .L_14)
.L_14:
        /*003c*/ 	.word	0x00000000
        /*0040*/ 	.short	0x0001
        /*0042*/ 	.short	0x0008
        /*0044*/ 	.byte	0x00, 0xf5, 0x21, 0x00


	//----- nvinfo : EIATTR_KPARAM_INFO
	.align		4
.L_15:
        /*0048*/ 	.byte	0x04, 0x17
        /*004a*/ 	.short	(.L_17 - .L_16)
.L_16:
        /*004c*/ 	.word	0x00000000
        /*0050*/ 	.short	0x0000
        /*0052*/ 	.short	0x0000
        /*0054*/ 	.byte	0x00, 0xf5, 0x21, 0x00


	//----- nvinfo : EIATTR_SPARSE_MMA_MASK
	.align		4
.L_17:
        /*0058*/ 	.byte	0x03, 0x50
        /*005a*/ 	.short	0x0000


	//----- nvinfo : EIATTR_MAXREG_COUNT
	.align		4
        /*005c*/ 	.byte	0x03, 0x1b
        /*005e*/ 	.short	0x00ff


	//----- nvinfo : EIATTR_MERCURY_ISA_VERSION
	.align		4
        /*0060*/ 	.byte	0x03, 0x5f
        /*0062*/ 	.short	0x0101


	//----- nvinfo : EIATTR_VRC_CTA_INIT_COUNT
	.align		4
        /*0064*/ 	.byte	0x02, 0x4a
	.zero		1
	.zero		1


	//----- nvinfo : EIATTR_EXIT_INSTR_OFFSETS
	.align		4
        /*0068*/ 	.byte	0x04, 0x1c
        /*006a*/ 	.short	(.L_19 - .L_18)


	//   ....[0]....
.L_18:
        /*006c*/ 	.word	0x000000d0


	//   ....[1]....
        /*0070*/ 	.word	0x00000160


	//----- nvinfo : EIATTR_CBANK_PARAM_SIZE
	.align		4
.L_19:
        /*0074*/ 	.byte	0x03, 0x19
        /*0076*/ 	.short	0x001c


	//----- nvinfo : EIATTR_PARAM_CBANK
	.align		4
        /*0078*/ 	.byte	0x04, 0x0a
        /*007a*/ 	.short	(.L_21 - .L_20)
	.align		4
.L_20:
        /*007c*/ 	.word	index@(.nv.constant0._Z15transposeKernelPfS_iii)
        /*0080*/ 	.short	0x0380
        /*0082*/ 	.short	0x001c


	//----- nvinfo : EIATTR_SW_WAR
	.align		4
.L_21:
        /*0084*/ 	.byte	0x04, 0x36
        /*0086*/ 	.short	(.L_23 - .L_22)
.L_22:
        /*0088*/ 	.word	0x00000008
.L_23:


//--------------------- .nv.callgraph             --------------------------
	.section	.nv.callgraph,"",@"SHT_CUDA_CALLGRAPH"
	.align	4
	.sectionentsize	8
	.align		4
        /*0000*/ 	.word	0x00000000
	.align		4
        /*0004*/ 	.word	0xffffffff
	.align		4
        /*0008*/ 	.word	0x00000000
	.align		4
        /*000c*/ 	.word	0xfffffffe
	.align		4
        /*0010*/ 	.word	0x00000000
	.align		4
        /*0014*/ 	.word	0xfffffffd
	.align		4
        /*0018*/ 	.word	0x00000000
	.align		4
        /*001c*/ 	.word	0xfffffffc


//--------------------- .text._Z15transposeKernelPfS_iii --------------------------
	.section	.text._Z15transposeKernelPfS_iii,"ax",@progbits
	.align	128
        .global         _Z15transposeKernelPfS_iii
        .type           _Z15transposeKernelPfS_iii,@function
        .size           _Z15transposeKernelPfS_iii,(.L_x_1 - _Z15transposeKernelPfS_iii)
        .other          _Z15transposeKernelPfS_iii,@"STO_CUDA_ENTRY STV_DEFAULT"
_Z15transposeKernelPfS_iii:
.text._Z15transposeKernelPfS_iii:
[----:B------:R-:W-:Y:S01]  /*0000*/  LDC R1, c[0x0][0x37c] ;  /* 0x0000df00ff017b82 */ /* 0x000fe20000000800 */
[----:B------:R-:W0:Y:S07]  /*0010*/  S2R R3, SR_TID.X ;  /* 0x0000000000037919 */ /* 0x000e2e0000002100 */
[----:B------:R-:W0:Y:S01]  /*0020*/  LDC R0, c[0x0][0x360] ;  /* 0x0000d800ff007b82 */ /* 0x000e220000000800 */
[----:B------:R-:W1:Y:S01]  /*0030*/  LDCU.64 UR6, c[0x0][0x390] ;  /* 0x00007200ff0677ac */ /* 0x000e620008000a00 */
[----:B------:R-:W2:Y:S06]  /*0040*/  S2R R2, SR_TID.Y ;  /* 0x0000000000027919 */ /* 0x000eac0000002200 */
[----:B------:R-:W0:Y:S08]  /*0050*/  S2UR UR4, SR_CTAID.X ;  /* 0x00000000000479c3 */ /* 0x000e300000002500 */
[----:B------:R-:W2:Y:S08]  /*0060*/  S2UR UR5, SR_CTAID.Y ;  /* 0x00000000000579c3 */ /* 0x000eb00000002600 */
[----:B------:R-:W2:Y:S01]  /*0070*/  LDC R7, c[0x0][0x364] ;  /* 0x0000d900ff077b82 */ /* 0x000ea20000000800 */
[----:B0-----:R-:W-:Y:S01]  /*0080*/  IMAD R0, R0, UR4, R3 ;  /* 0x0000000400007c24 */ /* 0x001fe2000f8e0203 */
[----:B-1----:R-:W-:Y:S01]  /*0090*/  UIMAD UR4, UR7, UR6, URZ ;  /* 0x00000006070472a4 */ /* 0x002fe2000f8e02ff */
[----:B--2---:R-:W-:-:S04]  /*00a0*/  IMAD R7, R7, UR5, R2 ;  /* 0x0000000507077c24 */ /* 0x004fc8000f8e0202 */
[----:B------:R-:W-:-:S05]  /*00b0*/  IMAD R5, R0, UR7, R7 ;  /* 0x0000000700057c24 */ /* 0x000fca000f8e0207 */
[----:B------:R-:W-:-:S13]  /*00c0*/  ISETP.GE.AND P0, PT, R5, UR4, PT ;  /* 0x0000000405007c0c */ /* 0x000fda000bf06270 */
[----:B------:R-:W-:Y:S05]  /*00d0*/  @P0 EXIT ;  /* 0x000000000000094d */ /* 0x000fea0003800000 */
[----:B------:R-:W0:Y:S01]  /*00e0*/  LDC.64 R2, c[0x0][0x380] ;  /* 0x0000e000ff027b82 */ /* 0x000e220000000a00 */
[----:B------:R-:W1:Y:S01]  /*00f0*/  LDCU.64 UR4, c[0x0][0x358] ;  /* 0x00006b00ff0477ac */ /* 0x000e620008000a00 */
[----:B0-----:R-:W-:-:S06]  /*0100*/  IMAD.WIDE R2, R5, 0x4, R2 ;  /* 0x0000000405027825 */ /* 0x001fcc00078e0202 */
[----:B------:R-:W0:Y:S01]  /*0110*/  LDC.64 R4, c[0x0][0x388] ;  /* 0x0000e200ff047b82 */ /* 0x000e220000000a00 */
[----:B-1----:R-:W2:Y:S01]  /*0120*/  LDG.E R3, desc[UR4][R2.64] ;  /* 0x0000000402037981 */ /* 0x002ea2000c1e1900 */
[----:B------:R-:W-:-:S04]  /*0130*/  IMAD R7, R7, UR6, R0 ;  /* 0x0000000607077c24 */ /* 0x000fc8000f8e0200 */
[----:B0-----:R-:W-:-:S05]  /*0140*/  IMAD.WIDE R4, R7, 0x4, R4 ;  /* 0x0000000407047825 */ /* 0x001fca00078e0204 */
[----:B--2---:R-:W-:Y:S01]  /*0150*/  STG.E desc[UR4][R4.64], R3 ;  /* 0x0000000304007986 */ /* 0x004fe2000c101904 */
[----:B------:R-:W-:Y:S05]  /*0160*/  EXIT ;  /* 0x000000000000794d */ /* 0x000fea0003800000 */
.L_x_0:
[----:B------:R-:W-:-:S00]  /*0170*/  BRA `(.L_x_0) ;  /* 0xfffffffc00fc7947 */ /* 0x000fc0000383ffff */
[----:B------:R-:W-:-:S00]  /*0180*/  NOP ;  /* 0x0000000000007918 */ /* 0x000fc00000000000 */
[----:B------:R-:W-:-:S00]  /*0190*/  NOP ;  /* 0x0000000000007918 */ /* 0x000fc00000000000 */
[----:B------:R-:W-:-:S00]  /*01a0*/  NOP ;  /* 0x0000000000007918 */ /* 0x000fc00000000000 */
[----:B------:R-:W-:-:S00]  /*01b0*/  NOP ;  /* 0x0000000000007918 */ /* 0x000fc00000000000 */
[----:B------:R-:W-:-:S00]  /*01c0*/  NOP ;  /* 0x0000000000007918 */ /* 0x000fc00000000000 */
[----:B------:R-:W-:-:S00]  /*01d0*/  NOP ;  /* 0x0000000000007918 */ /* 0x000fc00000000000 */
[----:B------:R-:W-:-:S00]  /*01e0*/  NOP ;  /* 0x0000000000007918 */ /* 0x000fc00000000000 */
[----:B------:R-:W-:-:S00]  /*01f0*/  NOP ;  /* 0x0000000000007918 */ /* 0x000fc00000000000 */
.L_x_1:


//--------------------- .nv.shared.reserved.0     --------------------------
	.section	.nv.shared.reserved.0,"aw",@nobits
	.weak		__nv_reservedSMEM_offset_0_alias
	.size		__nv_reservedSMEM_offset_0_alias, 0, 64
	.other		__nv_reservedSMEM_offset_0_alias,@"STO_CUDA_RESERVED_SHARED STV_DEFAULT"
__nv_reservedSMEM_offset_0_alias:
	.zero		0
	.zero		64


//--------------------- .nv.constant0._Z15transposeKernelPfS_iii --------------------------
	.section	.nv.constant0._Z15transposeKernelPfS_iii,"a",@progbits
	.sectionflags	@""
	.align	4
.nv.constant0._Z15transposeKernelPfS_iii:
	.zero		924


//--------------------- SYMBOLS --------------------------

	.type		.nv.reservedSmem.offset0,@object
	.size		.nv.reservedSmem.offset0,0x4
